//
// Generated by NVIDIA NVVM Compiler
//
// Compiler Build ID: CL-36424714
// Cuda compilation tools, release 13.0, V13.0.88
// Based on NVVM 20.0.0
//

.version 9.0
.target sm_100
.address_size 64

	// .globl	_Z17matMulTiledKernelPfS_S_i
// _ZZ17matMulTiledKernelPfS_S_iE3Mds has been demoted
// _ZZ17matMulTiledKernelPfS_S_iE3Nds has been demoted

.visible .entry _Z17matMulTiledKernelPfS_S_i(
	.param .u64 .ptr .align 1 _Z17matMulTiledKernelPfS_S_i_param_0,
	.param .u64 .ptr .align 1 _Z17matMulTiledKernelPfS_S_i_param_1,
	.param .u64 .ptr .align 1 _Z17matMulTiledKernelPfS_S_i_param_2,
	.param .u32 _Z17matMulTiledKernelPfS_S_i_param_3
)
{
	.reg .pred 	%p<8>;
	.reg .b32 	%r<104>;
	.reg .b32 	%f<368>;
	.reg .b64 	%rd<40>;
	// demoted variable
	.shared .align 4 .b8 _ZZ17matMulTiledKernelPfS_S_iE3Mds[1024];
	// demoted variable
	.shared .align 4 .b8 _ZZ17matMulTiledKernelPfS_S_iE3Nds[1024];
	ld.param.u32 	%r31, [_Z17matMulTiledKernelPfS_S_i_param_3];
	mov.u32 	%r32, %ctaid.x;
	mov.u32 	%r33, %ctaid.y;
	mov.u32 	%r1, %tid.x;
	mov.u32 	%r2, %tid.y;
	shl.b32 	%r34, %r33, 4;
	add.s32 	%r3, %r34, %r2;
	shl.b32 	%r4, %r32, 4;
	add.s32 	%r5, %r4, %r1;
	shr.s32 	%r35, %r31, 31;
	shr.u32 	%r36, %r35, 28;
	add.s32 	%r37, %r31, %r36;
	shr.s32 	%r6, %r37, 4;
	setp.lt.s32 	%p1, %r31, 16;
	mov.f32 	%f367, 0f00000000;
	@%p1 bra 	$L__BB0_9;
	mad.lo.s32 	%r100, %r31, %r3, %r1;
	shl.b32 	%r39, %r2, 6;
	mov.u32 	%r40, _ZZ17matMulTiledKernelPfS_S_iE3Mds;
	add.s32 	%r8, %r40, %r39;
	add.s32 	%r41, %r6, -1;
	setp.lt.u32 	%p2, %r41, 3;
	mov.b32 	%r103, 0;
	mov.f32 	%f367, 0f00000000;
	@%p2 bra 	$L__BB0_4;
	and.b32  	%r103, %r6, 134217724;
	neg.s32 	%r101, %r103;
	add.s32 	%r43, %r2, 48;
	mad.lo.s32 	%r44, %r31, %r43, %r1;
	add.s32 	%r99, %r44, %r4;
	add.s32 	%r45, %r2, 32;
	mad.lo.s32 	%r46, %r31, %r45, %r1;
	add.s32 	%r98, %r46, %r4;
	add.s32 	%r47, %r2, 16;
	mad.lo.s32 	%r48, %r31, %r47, %r1;
	add.s32 	%r97, %r48, %r4;
	mad.lo.s32 	%r49, %r2, %r31, %r1;
	add.s32 	%r96, %r49, %r4;
	mov.f32 	%f367, 0f00000000;
$L__BB0_3:
	.pragma "nounroll";
	ld.param.u64 	%rd36, [_Z17matMulTiledKernelPfS_S_i_param_1];
	ld.param.u64 	%rd33, [_Z17matMulTiledKernelPfS_S_i_param_0];
	cvta.to.global.u64 	%rd4, %rd33;
	mul.wide.s32 	%rd5, %r100, 4;
	add.s64 	%rd6, %rd4, %rd5;
	ld.global.f32 	%f14, [%rd6];
	shl.b32 	%r51, %r1, 2;
	add.s32 	%r52, %r8, %r51;
	st.shared.f32 	[%r52], %f14;
	cvta.to.global.u64 	%rd7, %rd36;
	mul.wide.u32 	%rd8, %r96, 4;
	add.s64 	%rd9, %rd7, %rd8;
	ld.global.f32 	%f15, [%rd9];
	mov.u32 	%r54, _ZZ17matMulTiledKernelPfS_S_iE3Nds;
	add.s32 	%r55, %r54, %r51;
	add.s32 	%r56, %r55, %r39;
	st.shared.f32 	[%r56], %f15;
	bar.sync 	0;
	ld.shared.f32 	%f16, [%r8];
	ld.shared.f32 	%f17, [%r55];
	fma.rn.f32 	%f18, %f16, %f17, %f367;
	ld.shared.f32 	%f19, [%r8+4];
	ld.shared.f32 	%f20, [%r55+64];
	fma.rn.f32 	%f21, %f19, %f20, %f18;
	ld.shared.f32 	%f22, [%r8+8];
	ld.shared.f32 	%f23, [%r55+128];
	fma.rn.f32 	%f24, %f22, %f23, %f21;
	ld.shared.f32 	%f25, [%r8+12];
	ld.shared.f32 	%f26, [%r55+192];
	fma.rn.f32 	%f27, %f25, %f26, %f24;
	ld.shared.f32 	%f28, [%r8+16];
	ld.shared.f32 	%f29, [%r55+256];
	fma.rn.f32 	%f30, %f28, %f29, %f27;
	ld.shared.f32 	%f31, [%r8+20];
	ld.shared.f32 	%f32, [%r55+320];
	fma.rn.f32 	%f33, %f31, %f32, %f30;
	ld.shared.f32 	%f34, [%r8+24];
	ld.shared.f32 	%f35, [%r55+384];
	fma.rn.f32 	%f36, %f34, %f35, %f33;
	ld.shared.f32 	%f37, [%r8+28];
	ld.shared.f32 	%f38, [%r55+448];
	fma.rn.f32 	%f39, %f37, %f38, %f36;
	ld.shared.f32 	%f40, [%r8+32];
	ld.shared.f32 	%f41, [%r55+512];
	fma.rn.f32 	%f42, %f40, %f41, %f39;
	ld.shared.f32 	%f43, [%r8+36];
	ld.shared.f32 	%f44, [%r55+576];
	fma.rn.f32 	%f45, %f43, %f44, %f42;
	ld.shared.f32 	%f46, [%r8+40];
	ld.shared.f32 	%f47, [%r55+640];
	fma.rn.f32 	%f48, %f46, %f47, %f45;
	ld.shared.f32 	%f49, [%r8+44];
	ld.shared.f32 	%f50, [%r55+704];
	fma.rn.f32 	%f51, %f49, %f50, %f48;
	ld.shared.f32 	%f52, [%r8+48];
	ld.shared.f32 	%f53, [%r55+768];
	fma.rn.f32 	%f54, %f52, %f53, %f51;
	ld.shared.f32 	%f55, [%r8+52];
	ld.shared.f32 	%f56, [%r55+832];
	fma.rn.f32 	%f57, %f55, %f56, %f54;
	ld.shared.f32 	%f58, [%r8+56];
	ld.shared.f32 	%f59, [%r55+896];
	fma.rn.f32 	%f60, %f58, %f59, %f57;
	ld.shared.f32 	%f61, [%r8+60];
	ld.shared.f32 	%f62, [%r55+960];
	fma.rn.f32 	%f63, %f61, %f62, %f60;
	bar.sync 	0;
	ld.global.f32 	%f64, [%rd6+64];
	st.shared.f32 	[%r52], %f64;
	mul.wide.u32 	%rd10, %r97, 4;
	add.s64 	%rd11, %rd7, %rd10;
	ld.global.f32 	%f65, [%rd11];
	st.shared.f32 	[%r56], %f65;
	bar.sync 	0;
	ld.shared.f32 	%f66, [%r8];
	ld.shared.f32 	%f67, [%r55];
	fma.rn.f32 	%f68, %f66, %f67, %f63;
	ld.shared.f32 	%f69, [%r8+4];
	ld.shared.f32 	%f70, [%r55+64];
	fma.rn.f32 	%f71, %f69, %f70, %f68;
	ld.shared.f32 	%f72, [%r8+8];
	ld.shared.f32 	%f73, [%r55+128];
	fma.rn.f32 	%f74, %f72, %f73, %f71;
	ld.shared.f32 	%f75, [%r8+12];
	ld.shared.f32 	%f76, [%r55+192];
	fma.rn.f32 	%f77, %f75, %f76, %f74;
	ld.shared.f32 	%f78, [%r8+16];
	ld.shared.f32 	%f79, [%r55+256];
	fma.rn.f32 	%f80, %f78, %f79, %f77;
	ld.shared.f32 	%f81, [%r8+20];
	ld.shared.f32 	%f82, [%r55+320];
	fma.rn.f32 	%f83, %f81, %f82, %f80;
	ld.shared.f32 	%f84, [%r8+24];
	ld.shared.f32 	%f85, [%r55+384];
	fma.rn.f32 	%f86, %f84, %f85, %f83;
	ld.shared.f32 	%f87, [%r8+28];
	ld.shared.f32 	%f88, [%r55+448];
	fma.rn.f32 	%f89, %f87, %f88, %f86;
	ld.shared.f32 	%f90, [%r8+32];
	ld.shared.f32 	%f91, [%r55+512];
	fma.rn.f32 	%f92, %f90, %f91, %f89;
	ld.shared.f32 	%f93, [%r8+36];
	ld.shared.f32 	%f94, [%r55+576];
	fma.rn.f32 	%f95, %f93, %f94, %f92;
	ld.shared.f32 	%f96, [%r8+40];
	ld.shared.f32 	%f97, [%r55+640];
	fma.rn.f32 	%f98, %f96, %f97, %f95;
	ld.shared.f32 	%f99, [%r8+44];
	ld.shared.f32 	%f100, [%r55+704];
	fma.rn.f32 	%f101, %f99, %f100, %f98;
	ld.shared.f32 	%f102, [%r8+48];
	ld.shared.f32 	%f103, [%r55+768];
	fma.rn.f32 	%f104, %f102, %f103, %f101;
	ld.shared.f32 	%f105, [%r8+52];
	ld.shared.f32 	%f106, [%r55+832];
	fma.rn.f32 	%f107, %f105, %f106, %f104;
	ld.shared.f32 	%f108, [%r8+56];
	ld.shared.f32 	%f109, [%r55+896];
	fma.rn.f32 	%f110, %f108, %f109, %f107;
	ld.shared.f32 	%f111, [%r8+60];
	ld.shared.f32 	%f112, [%r55+960];
	fma.rn.f32 	%f113, %f111, %f112, %f110;
	bar.sync 	0;
	ld.global.f32 	%f114, [%rd6+128];
	st.shared.f32 	[%r52], %f114;
	mul.wide.u32 	%rd12, %r98, 4;
	add.s64 	%rd13, %rd7, %rd12;
	ld.global.f32 	%f115, [%rd13];
	st.shared.f32 	[%r56], %f115;
	bar.sync 	0;
	ld.shared.f32 	%f116, [%r8];
	ld.shared.f32 	%f117, [%r55];
	fma.rn.f32 	%f118, %f116, %f117, %f113;
	ld.shared.f32 	%f119, [%r8+4];
	ld.shared.f32 	%f120, [%r55+64];
	fma.rn.f32 	%f121, %f119, %f120, %f118;
	ld.shared.f32 	%f122, [%r8+8];
	ld.shared.f32 	%f123, [%r55+128];
	fma.rn.f32 	%f124, %f122, %f123, %f121;
	ld.shared.f32 	%f125, [%r8+12];
	ld.shared.f32 	%f126, [%r55+192];
	fma.rn.f32 	%f127, %f125, %f126, %f124;
	ld.shared.f32 	%f128, [%r8+16];
	ld.shared.f32 	%f129, [%r55+256];
	fma.rn.f32 	%f130, %f128, %f129, %f127;
	ld.shared.f32 	%f131, [%r8+20];
	ld.shared.f32 	%f132, [%r55+320];
	fma.rn.f32 	%f133, %f131, %f132, %f130;
	ld.shared.f32 	%f134, [%r8+24];
	ld.shared.f32 	%f135, [%r55+384];
	fma.rn.f32 	%f136, %f134, %f135, %f133;
	ld.shared.f32 	%f137, [%r8+28];
	ld.shared.f32 	%f138, [%r55+448];
	fma.rn.f32 	%f139, %f137, %f138, %f136;
	ld.shared.f32 	%f140, [%r8+32];
	ld.shared.f32 	%f141, [%r55+512];
	fma.rn.f32 	%f142, %f140, %f141, %f139;
	ld.shared.f32 	%f143, [%r8+36];
	ld.shared.f32 	%f144, [%r55+576];
	fma.rn.f32 	%f145, %f143, %f144, %f142;
	ld.shared.f32 	%f146, [%r8+40];
	ld.shared.f32 	%f147, [%r55+640];
	fma.rn.f32 	%f148, %f146, %f147, %f145;
	ld.shared.f32 	%f149, [%r8+44];
	ld.shared.f32 	%f150, [%r55+704];
	fma.rn.f32 	%f151, %f149, %f150, %f148;
	ld.shared.f32 	%f152, [%r8+48];
	ld.shared.f32 	%f153, [%r55+768];
	fma.rn.f32 	%f154, %f152, %f153, %f151;
	ld.shared.f32 	%f155, [%r8+52];
	ld.shared.f32 	%f156, [%r55+832];
	fma.rn.f32 	%f157, %f155, %f156, %f154;
	ld.shared.f32 	%f158, [%r8+56];
	ld.shared.f32 	%f159, [%r55+896];
	fma.rn.f32 	%f160, %f158, %f159, %f157;
	ld.shared.f32 	%f161, [%r8+60];
	ld.shared.f32 	%f162, [%r55+960];
	fma.rn.f32 	%f163, %f161, %f162, %f160;
	bar.sync 	0;
	ld.global.f32 	%f164, [%rd6+192];
	st.shared.f32 	[%r52], %f164;
	mul.wide.u32 	%rd14, %r99, 4;
	add.s64 	%rd15, %rd7, %rd14;
	ld.global.f32 	%f165, [%rd15];
	st.shared.f32 	[%r56], %f165;
	bar.sync 	0;
	ld.shared.f32 	%f166, [%r8];
	ld.shared.f32 	%f167, [%r55];
	fma.rn.f32 	%f168, %f166, %f167, %f163;
	ld.shared.f32 	%f169, [%r8+4];
	ld.shared.f32 	%f170, [%r55+64];
	fma.rn.f32 	%f171, %f169, %f170, %f168;
	ld.shared.f32 	%f172, [%r8+8];
	ld.shared.f32 	%f173, [%r55+128];
	fma.rn.f32 	%f174, %f172, %f173, %f171;
	ld.shared.f32 	%f175, [%r8+12];
	ld.shared.f32 	%f176, [%r55+192];
	fma.rn.f32 	%f177, %f175, %f176, %f174;
	ld.shared.f32 	%f178, [%r8+16];
	ld.shared.f32 	%f179, [%r55+256];
	fma.rn.f32 	%f180, %f178, %f179, %f177;
	ld.shared.f32 	%f181, [%r8+20];
	ld.shared.f32 	%f182, [%r55+320];
	fma.rn.f32 	%f183, %f181, %f182, %f180;
	ld.shared.f32 	%f184, [%r8+24];
	ld.shared.f32 	%f185, [%r55+384];
	fma.rn.f32 	%f186, %f184, %f185, %f183;
	ld.shared.f32 	%f187, [%r8+28];
	ld.shared.f32 	%f188, [%r55+448];
	fma.rn.f32 	%f189, %f187, %f188, %f186;
	ld.shared.f32 	%f190, [%r8+32];
	ld.shared.f32 	%f191, [%r55+512];
	fma.rn.f32 	%f192, %f190, %f191, %f189;
	ld.shared.f32 	%f193, [%r8+36];
	ld.shared.f32 	%f194, [%r55+576];
	fma.rn.f32 	%f195, %f193, %f194, %f192;
	ld.shared.f32 	%f196, [%r8+40];
	ld.shared.f32 	%f197, [%r55+640];
	fma.rn.f32 	%f198, %f196, %f197, %f195;
	ld.shared.f32 	%f199, [%r8+44];
	ld.shared.f32 	%f200, [%r55+704];
	fma.rn.f32 	%f201, %f199, %f200, %f198;
	ld.shared.f32 	%f202, [%r8+48];
	ld.shared.f32 	%f203, [%r55+768];
	fma.rn.f32 	%f204, %f202, %f203, %f201;
	ld.shared.f32 	%f205, [%r8+52];
	ld.shared.f32 	%f206, [%r55+832];
	fma.rn.f32 	%f207, %f205, %f206, %f204;
	ld.shared.f32 	%f208, [%r8+56];
	ld.shared.f32 	%f209, [%r55+896];
	fma.rn.f32 	%f210, %f208, %f209, %f207;
	ld.shared.f32 	%f211, [%r8+60];
	ld.shared.f32 	%f212, [%r55+960];
	fma.rn.f32 	%f367, %f211, %f212, %f210;
	bar.sync 	0;
	add.s32 	%r101, %r101, 4;
	add.s32 	%r100, %r100, 64;
	shl.b32 	%r57, %r31, 6;
	add.s32 	%r99, %r99, %r57;
	add.s32 	%r98, %r98, %r57;
	add.s32 	%r97, %r97, %r57;
	add.s32 	%r96, %r96, %r57;
	setp.ne.s32 	%p3, %r101, 0;
	@%p3 bra 	$L__BB0_3;
$L__BB0_4:
	and.b32  	%r28, %r6, 3;
	setp.eq.s32 	%p4, %r28, 0;
	@%p4 bra 	$L__BB0_9;
	setp.eq.s32 	%p5, %r28, 1;
	@%p5 bra 	$L__BB0_7;
	ld.param.u64 	%rd37, [_Z17matMulTiledKernelPfS_S_i_param_1];
	ld.param.u64 	%rd34, [_Z17matMulTiledKernelPfS_S_i_param_0];
	shl.b32 	%r58, %r103, 4;
	mad.lo.s32 	%r63, %r31, %r3, %r1;
	add.s32 	%r64, %r63, %r58;
	cvta.to.global.u64 	%rd16, %rd34;
	mul.wide.s32 	%rd17, %r64, 4;
	add.s64 	%rd18, %rd16, %rd17;
	ld.global.f32 	%f214, [%rd18];
	shl.b32 	%r65, %r1, 2;
	add.s32 	%r66, %r8, %r65;
	st.shared.f32 	[%r66], %f214;
	add.s32 	%r67, %r58, %r2;
	mad.lo.s32 	%r68, %r67, %r31, %r5;
	cvta.to.global.u64 	%rd19, %rd37;
	mul.wide.u32 	%rd20, %r68, 4;
	add.s64 	%rd21, %rd19, %rd20;
	ld.global.f32 	%f215, [%rd21];
	mov.u32 	%r70, _ZZ17matMulTiledKernelPfS_S_iE3Nds;
	add.s32 	%r71, %r70, %r65;
	add.s32 	%r72, %r71, %r39;
	st.shared.f32 	[%r72], %f215;
	bar.sync 	0;
	ld.shared.f32 	%f216, [%r8];
	ld.shared.f32 	%f217, [%r71];
	fma.rn.f32 	%f218, %f216, %f217, %f367;
	ld.shared.f32 	%f219, [%r8+4];
	ld.shared.f32 	%f220, [%r71+64];
	fma.rn.f32 	%f221, %f219, %f220, %f218;
	ld.shared.f32 	%f222, [%r8+8];
	ld.shared.f32 	%f223, [%r71+128];
	fma.rn.f32 	%f224, %f222, %f223, %f221;
	ld.shared.f32 	%f225, [%r8+12];
	ld.shared.f32 	%f226, [%r71+192];
	fma.rn.f32 	%f227, %f225, %f226, %f224;
	ld.shared.f32 	%f228, [%r8+16];
	ld.shared.f32 	%f229, [%r71+256];
	fma.rn.f32 	%f230, %f228, %f229, %f227;
	ld.shared.f32 	%f231, [%r8+20];
	ld.shared.f32 	%f232, [%r71+320];
	fma.rn.f32 	%f233, %f231, %f232, %f230;
	ld.shared.f32 	%f234, [%r8+24];
	ld.shared.f32 	%f235, [%r71+384];
	fma.rn.f32 	%f236, %f234, %f235, %f233;
	ld.shared.f32 	%f237, [%r8+28];
	ld.shared.f32 	%f238, [%r71+448];
	fma.rn.f32 	%f239, %f237, %f238, %f236;
	ld.shared.f32 	%f240, [%r8+32];
	ld.shared.f32 	%f241, [%r71+512];
	fma.rn.f32 	%f242, %f240, %f241, %f239;
	ld.shared.f32 	%f243, [%r8+36];
	ld.shared.f32 	%f244, [%r71+576];
	fma.rn.f32 	%f245, %f243, %f244, %f242;
	ld.shared.f32 	%f246, [%r8+40];
	ld.shared.f32 	%f247, [%r71+640];
	fma.rn.f32 	%f248, %f246, %f247, %f245;
	ld.shared.f32 	%f249, [%r8+44];
	ld.shared.f32 	%f250, [%r71+704];
	fma.rn.f32 	%f251, %f249, %f250, %f248;
	ld.shared.f32 	%f252, [%r8+48];
	ld.shared.f32 	%f253, [%r71+768];
	fma.rn.f32 	%f254, %f252, %f253, %f251;
	ld.shared.f32 	%f255, [%r8+52];
	ld.shared.f32 	%f256, [%r71+832];
	fma.rn.f32 	%f257, %f255, %f256, %f254;
	ld.shared.f32 	%f258, [%r8+56];
	ld.shared.f32 	%f259, [%r71+896];
	fma.rn.f32 	%f260, %f258, %f259, %f257;
	ld.shared.f32 	%f261, [%r8+60];
	ld.shared.f32 	%f262, [%r71+960];
	fma.rn.f32 	%f263, %f261, %f262, %f260;
	bar.sync 	0;
	ld.global.f32 	%f264, [%rd18+64];
	st.shared.f32 	[%r66], %f264;
	add.s32 	%r73, %r67, 16;
	mad.lo.s32 	%r74, %r73, %r31, %r5;
	mul.wide.u32 	%rd22, %r74, 4;
	add.s64 	%rd23, %rd19, %rd22;
	ld.global.f32 	%f265, [%rd23];
	st.shared.f32 	[%r72], %f265;
	bar.sync 	0;
	ld.shared.f32 	%f266, [%r8];
	ld.shared.f32 	%f267, [%r71];
	fma.rn.f32 	%f268, %f266, %f267, %f263;
	ld.shared.f32 	%f269, [%r8+4];
	ld.shared.f32 	%f270, [%r71+64];
	fma.rn.f32 	%f271, %f269, %f270, %f268;
	ld.shared.f32 	%f272, [%r8+8];
	ld.shared.f32 	%f273, [%r71+128];
	fma.rn.f32 	%f274, %f272, %f273, %f271;
	ld.shared.f32 	%f275, [%r8+12];
	ld.shared.f32 	%f276, [%r71+192];
	fma.rn.f32 	%f277, %f275, %f276, %f274;
	ld.shared.f32 	%f278, [%r8+16];
	ld.shared.f32 	%f279, [%r71+256];
	fma.rn.f32 	%f280, %f278, %f279, %f277;
	ld.shared.f32 	%f281, [%r8+20];
	ld.shared.f32 	%f282, [%r71+320];
	fma.rn.f32 	%f283, %f281, %f282, %f280;
	ld.shared.f32 	%f284, [%r8+24];
	ld.shared.f32 	%f285, [%r71+384];
	fma.rn.f32 	%f286, %f284, %f285, %f283;
	ld.shared.f32 	%f287, [%r8+28];
	ld.shared.f32 	%f288, [%r71+448];
	fma.rn.f32 	%f289, %f287, %f288, %f286;
	ld.shared.f32 	%f290, [%r8+32];
	ld.shared.f32 	%f291, [%r71+512];
	fma.rn.f32 	%f292, %f290, %f291, %f289;
	ld.shared.f32 	%f293, [%r8+36];
	ld.shared.f32 	%f294, [%r71+576];
	fma.rn.f32 	%f295, %f293, %f294, %f292;
	ld.shared.f32 	%f296, [%r8+40];
	ld.shared.f32 	%f297, [%r71+640];
	fma.rn.f32 	%f298, %f296, %f297, %f295;
	ld.shared.f32 	%f299, [%r8+44];
	ld.shared.f32 	%f300, [%r71+704];
	fma.rn.f32 	%f301, %f299, %f300, %f298;
	ld.shared.f32 	%f302, [%r8+48];
	ld.shared.f32 	%f303, [%r71+768];
	fma.rn.f32 	%f304, %f302, %f303, %f301;
	ld.shared.f32 	%f305, [%r8+52];
	ld.shared.f32 	%f306, [%r71+832];
	fma.rn.f32 	%f307, %f305, %f306, %f304;
	ld.shared.f32 	%f308, [%r8+56];
	ld.shared.f32 	%f309, [%r71+896];
	fma.rn.f32 	%f310, %f308, %f309, %f307;
	ld.shared.f32 	%f311, [%r8+60];
	ld.shared.f32 	%f312, [%r71+960];
	fma.rn.f32 	%f367, %f311, %f312, %f310;
	bar.sync 	0;
	add.s32 	%r103, %r103, 2;
$L__BB0_7:
	and.b32  	%r75, %r6, 1;
	setp.eq.b32 	%p6, %r75, 1;
	not.pred 	%p7, %p6;
	@%p7 bra 	$L__BB0_9;
	ld.param.u64 	%rd38, [_Z17matMulTiledKernelPfS_S_i_param_1];
	ld.param.u64 	%rd35, [_Z17matMulTiledKernelPfS_S_i_param_0];
	shl.b32 	%r76, %r103, 4;
	mad.lo.s32 	%r81, %r31, %r3, %r1;
	add.s32 	%r82, %r81, %r76;
	cvta.to.global.u64 	%rd24, %rd35;
	mul.wide.s32 	%rd25, %r82, 4;
	add.s64 	%rd26, %rd24, %rd25;
	ld.global.f32 	%f313, [%rd26];
	shl.b32 	%r83, %r1, 2;
	add.s32 	%r84, %r8, %r83;
	st.shared.f32 	[%r84], %f313;
	add.s32 	%r85, %r76, %r2;
	mad.lo.s32 	%r86, %r85, %r31, %r5;
	cvta.to.global.u64 	%rd27, %rd38;
	mul.wide.u32 	%rd28, %r86, 4;
	add.s64 	%rd29, %rd27, %rd28;
	ld.global.f32 	%f314, [%rd29];
	mov.u32 	%r88, _ZZ17matMulTiledKernelPfS_S_iE3Nds;
	add.s32 	%r89, %r88, %r83;
	add.s32 	%r90, %r89, %r39;
	st.shared.f32 	[%r90], %f314;
	bar.sync 	0;
	ld.shared.f32 	%f315, [%r8];
	ld.shared.f32 	%f316, [%r89];
	fma.rn.f32 	%f317, %f315, %f316, %f367;
	ld.shared.f32 	%f318, [%r8+4];
	ld.shared.f32 	%f319, [%r89+64];
	fma.rn.f32 	%f320, %f318, %f319, %f317;
	ld.shared.f32 	%f321, [%r8+8];
	ld.shared.f32 	%f322, [%r89+128];
	fma.rn.f32 	%f323, %f321, %f322, %f320;
	ld.shared.f32 	%f324, [%r8+12];
	ld.shared.f32 	%f325, [%r89+192];
	fma.rn.f32 	%f326, %f324, %f325, %f323;
	ld.shared.f32 	%f327, [%r8+16];
	ld.shared.f32 	%f328, [%r89+256];
	fma.rn.f32 	%f329, %f327, %f328, %f326;
	ld.shared.f32 	%f330, [%r8+20];
	ld.shared.f32 	%f331, [%r89+320];
	fma.rn.f32 	%f332, %f330, %f331, %f329;
	ld.shared.f32 	%f333, [%r8+24];
	ld.shared.f32 	%f334, [%r89+384];
	fma.rn.f32 	%f335, %f333, %f334, %f332;
	ld.shared.f32 	%f336, [%r8+28];
	ld.shared.f32 	%f337, [%r89+448];
	fma.rn.f32 	%f338, %f336, %f337, %f335;
	ld.shared.f32 	%f339, [%r8+32];
	ld.shared.f32 	%f340, [%r89+512];
	fma.rn.f32 	%f341, %f339, %f340, %f338;
	ld.shared.f32 	%f342, [%r8+36];
	ld.shared.f32 	%f343, [%r89+576];
	fma.rn.f32 	%f344, %f342, %f343, %f341;
	ld.shared.f32 	%f345, [%r8+40];
	ld.shared.f32 	%f346, [%r89+640];
	fma.rn.f32 	%f347, %f345, %f346, %f344;
	ld.shared.f32 	%f348, [%r8+44];
	ld.shared.f32 	%f349, [%r89+704];
	fma.rn.f32 	%f350, %f348, %f349, %f347;
	ld.shared.f32 	%f351, [%r8+48];
	ld.shared.f32 	%f352, [%r89+768];
	fma.rn.f32 	%f353, %f351, %f352, %f350;
	ld.shared.f32 	%f354, [%r8+52];
	ld.shared.f32 	%f355, [%r89+832];
	fma.rn.f32 	%f356, %f354, %f355, %f353;
	ld.shared.f32 	%f357, [%r8+56];
	ld.shared.f32 	%f358, [%r89+896];
	fma.rn.f32 	%f359, %f357, %f358, %f356;
	ld.shared.f32 	%f360, [%r8+60];
	ld.shared.f32 	%f361, [%r89+960];
	fma.rn.f32 	%f367, %f360, %f361, %f359;
	bar.sync 	0;
$L__BB0_9:
	ld.param.u64 	%rd39, [_Z17matMulTiledKernelPfS_S_i_param_2];
	cvta.to.global.u64 	%rd30, %rd39;
	mad.lo.s32 	%r95, %r31, %r3, %r5;
	mul.wide.s32 	%rd31, %r95, 4;
	add.s64 	%rd32, %rd30, %rd31;
	st.global.f32 	[%rd32], %f367;
	ret;

}


// ===== COMPILED SASS (sm_100) =====

	.target	sm_100

	.elftype	@"ET_EXEC"


//--------------------- .note.nv.tkinfo           --------------------------
	.section	.note.nv.tkinfo,"",@"SHT_NOTE"
	.sectionflags	@"SHF_NOTE_NV_TKINFO"
	.tkinfo
        /*0018*/ 	.word	0x00000002
        /*0030*/ 	.string	""
        /*0030*/ 	.string	"ptxas"
        /*0030*/ 	.string	"Cuda compilation tools, release 13.0, V13.0.88"
        /*0030*/ 	.string	"Build cuda_13.0.r13.0/compiler.36424714_0"
        /*0030*/ 	.string	"-arch sm_100 -m 64 "



//--------------------- .note.nv.cuinfo           --------------------------
	.section	.note.nv.cuinfo,"",@"SHT_NOTE"
	.sectionflags	@"SHF_NOTE_NV_CUINFO"
        /*0018*/ 	.short	0x0002
        /*001a*/ 	.short	0x0064
        /*001c*/ 	.short	0x0082
	.zero		2


//--------------------- .nv.info                  --------------------------
	.section	.nv.info,"",@"SHT_CUDA_INFO"
	.align	4


	//----- nvinfo : EIATTR_REGCOUNT
	.align		4
        /*0000*/ 	.byte	0x04, 0x2f
        /*0002*/ 	.short	(.L_1 - .L_0)
	.align		4
.L_0:
        /*0004*/ 	.word	index@(_Z17matMulTiledKernelPfS_S_i)
        /*0008*/ 	.word	0x00000028


	//----- nvinfo : EIATTR_FRAME_SIZE
	.align		4
.L_1:
        /*000c*/ 	.byte	0x04, 0x11
        /*000e*/ 	.short	(.L_3 - .L_2)
	.align		4
.L_2:
        /*0010*/ 	.word	index@(_Z17matMulTiledKernelPfS_S_i)
        /*0014*/ 	.word	0x00000000


	//----- nvinfo : EIATTR_MIN_STACK_SIZE
	.align		4
.L_3:
        /*0018*/ 	.byte	0x04, 0x12
        /*001a*/ 	.short	(.L_5 - .L_4)
	.align		4
.L_4:
        /*001c*/ 	.word	index@(_Z17matMulTiledKernelPfS_S_i)
        /*0020*/ 	.word	0x00000000
.L_5:


//--------------------- .nv.compat                --------------------------
	.section	.nv.compat,"",@"SHT_CUDA_COMPAT_INFO"
	.align	4
        /*0000*/ 	.byte	0x02, 0x09, 0x00, 0x00, 0x02, 0x02, 0x01, 0x00, 0x02, 0x05, 0x05, 0x00, 0x03, 0x07, 0x01, 0x01
        /*0010*/ 	.byte	0x02, 0x03, 0x00, 0x00, 0x02, 0x06, 0x01, 0x00, 0x04, 0x0b, 0x08, 0x00, 0x09, 0x00, 0x00, 0x00
        /*0020*/ 	.byte	0x00, 0x00, 0x00, 0x00


//--------------------- .nv.info._Z17matMulTiledKernelPfS_S_i --------------------------
	.section	.nv.info._Z17matMulTiledKernelPfS_S_i,"",@"SHT_CUDA_INFO"
	.sectionflags	@""
	.align	4


	//----- nvinfo : EIATTR_CUDA_API_VERSION
	.align		4
        /*0000*/ 	.byte	0x04, 0x37
        /*0002*/ 	.short	(.L_7 - .L_6)
.L_6:
        /*0004*/ 	.word	0x00000082


	//----- nvinfo : EIATTR_KPARAM_INFO
	.align		4
.L_7:
        /*0008*/ 	.byte	0x04, 0x17
        /*000a*/ 	.short	(.L_9 - .L_8)
.L_8:
        /*000c*/ 	.word	0x00000000
        /*0010*/ 	.short	0x0003
        /*0012*/ 	.short	0x0018
        /*0014*/ 	.byte	0x00, 0xf0, 0x11, 0x00


	//----- nvinfo : EIATTR_KPARAM_INFO
	.align		4
.L_9:
        /*0018*/ 	.byte	0x04, 0x17
        /*001a*/ 	.short	(.L_11 - .L_10)
.L_10:
        /*001c*/ 	.word	0x00000000
        /*0020*/ 	.short	0x0002
        /*0022*/ 	.short	0x0010
        /*0024*/ 	.byte	0x00, 0xf5, 0x21, 0x00


	//----- nvinfo : EIATTR_KPARAM_INFO
	.align		4
.L_11:
        /*0028*/ 	.byte	0x04, 0x17
        /*002a*/ 	.short	(.L_13 - .L_12)
.L_12:
        /*002c*/ 	.word	0x00000000
        /*0030*/ 	.short	0x0001
        /*0032*/ 	.short	0x0008
        /*0034*/ 	.byte	0x00, 0xf5, 0x21, 0x00


	//----- nvinfo : EIATTR_KPARAM_INFO
	.align		4
.L_13:
        /*0038*/ 	.byte	0x04, 0x17
        /*003a*/ 	.short	(.L_15 - .L_14)
.L_14:
        /*003c*/ 	.word	0x00000000
        /*0040*/ 	.short	0x0000
        /*0042*/ 	.short	0x0000
        /*0044*/ 	.byte	0x00, 0xf5, 0x21, 0x00


	//----- nvinfo : EIATTR_SPARSE_MMA_MASK
	.align		4
.L_15:
        /*0048*/ 	.byte	0x03, 0x50
        /*004a*/ 	.short	0x0000


	//----- nvinfo : EIATTR_MAXREG_COUNT
	.align		4
        /*004c*/ 	.byte	0x03, 0x1b
        /*004e*/ 	.short	0x00ff


	//----- nvinfo : EIATTR_NUM_BARRIERS
	.align		4
        /*0050*/ 	.byte	0x02, 0x4c
        /*0052*/ 	.byte	0x01
	.zero		1


	//----- nvinfo : EIATTR_MERCURY_ISA_VERSION
	.align		4
        /*0054*/ 	.byte	0x03, 0x5f
        /*0056*/ 	.short	0x0101


	//----- nvinfo : EIATTR_VRC_CTA_INIT_COUNT
	.align		4
        /*0058*/ 	.byte	0x02, 0x4a
	.zero		1
	.zero		1


	//----- nvinfo : EIATTR_EXIT_INSTR_OFFSETS
	.align		4
        /*005c*/ 	.byte	0x04, 0x1c
        /*005e*/ 	.short	(.L_17 - .L_16)


	//   ....[0]....
.L_16:
        /*0060*/ 	.word	0x00001890


	//----- nvinfo : EIATTR_CBANK_PARAM_SIZE
	.align		4
.L_17:
        /*0064*/ 	.byte	0x03, 0x19
        /*0066*/ 	.short	0x001c


	//----- nvinfo : EIATTR_PARAM_CBANK
	.align		4
        /*0068*/ 	.byte	0x04, 0x0a
        /*006a*/ 	.short	(.L_19 - .L_18)
	.align		4
.L_18:
        /*006c*/ 	.word	index@(.nv.constant0._Z17matMulTiledKernelPfS_S_i)
        /*0070*/ 	.short	0x0380
        /*0072*/ 	.short	0x001c


	//----- nvinfo : EIATTR_SW_WAR
	.align		4
.L_19:
        /*0074*/ 	.byte	0x04, 0x36
        /*0076*/ 	.short	(.L_21 - .L_20)
.L_20:
        /*0078*/ 	.word	0x00000008
.L_21:


//--------------------- .nv.callgraph             --------------------------
	.section	.nv.callgraph,"",@"SHT_CUDA_CALLGRAPH"
	.align	4
	.sectionentsize	8
	.align		4
        /*0000*/ 	.word	0x00000000
	.align		4
        /*0004*/ 	.word	0xffffffff
	.align		4
        /*0008*/ 	.word	0x00000000
	.align		4
        /*000c*/ 	.word	0xfffffffe
	.align		4
        /*0010*/ 	.word	0x00000000
	.align		4
        /*0014*/ 	.word	0xfffffffd
	.align		4
        /*0018*/ 	.word	0x00000000
	.align		4
        /*001c*/ 	.word	0xfffffffc


//--------------------- .text._Z17matMulTiledKernelPfS_S_i --------------------------
	.section	.text._Z17matMulTiledKernelPfS_S_i,"ax",@progbits
	.align	128
        .global         _Z17matMulTiledKernelPfS_S_i
        .type           _Z17matMulTiledKernelPfS_S_i,@function
        .size           _Z17matMulTiledKernelPfS_S_i,(.L_x_5 - _Z17matMulTiledKernelPfS_S_i)
        .other          _Z17matMulTiledKernelPfS_S_i,@"STO_CUDA_ENTRY STV_DEFAULT"
_Z17matMulTiledKernelPfS_S_i:
.text._Z17matMulTiledKernelPfS_S_i:
[----:B------:R-:W-:Y:S08]  /*0000*/  LDC R1, c[0x0][0x37c] ;  /* 0x0000df00ff017b82 */ /* 0x000ff00000000800 */
[----:B------:R-:W0:Y:S01]  /*0010*/  LDC R5, c[0x0][0x398] ;  /* 0x0000e600ff057b82 */ /* 0x000e220000000800 */
[----:B------:R-:W1:Y:S01]  /*0020*/  S2R R6, SR_CTAID.Y ;  /* 0x0000000000067919 */ /* 0x000e620000002600 */
[----:B------:R-:W2:Y:S01]  /*0030*/  LDCU.64 UR8, c[0x0][0x358] ;  /* 0x00006b00ff0877ac */ /* 0x000ea20008000a00 */
[----:B------:R-:W-:Y:S01]  /*0040*/  HFMA2 R31, -RZ, RZ, 0, 0 ;  /* 0x00000000ff1f7431 */ /* 0x000fe200000001ff */
[----:B------:R-:W1:Y:S01]  /*0050*/  S2R R3, SR_TID.Y ;  /* 0x0000000000037919 */ /* 0x000e620000002200 */
[----:B------:R-:W3:Y:S01]  /*0060*/  S2R R11, SR_CTAID.X ;  /* 0x00000000000b7919 */ /* 0x000ee20000002500 */
[----:B------:R-:W3:Y:S01]  /*0070*/  S2R R2, SR_TID.X ;  /* 0x0000000000027919 */ /* 0x000ee20000002100 */
[----:B0-----:R-:W-:-:S02]  /*0080*/  ISETP.GE.AND P0, PT, R5, 0x10, PT ;  /* 0x000000100500780c */ /* 0x001fc40003f06270 */
[----:B------:R-:W-:-:S04]  /*0090*/  SHF.R.S32.HI R0, RZ, 0x1f, R5 ;  /* 0x0000001fff007819 */ /* 0x000fc80000011405 */
[----:B------:R-:W-:Y:S02]  /*00a0*/  LEA.HI R0, R0, R5, RZ, 0x4 ;  /* 0x0000000500007211 */ /* 0x000fe400078f20ff */
[----:B-1----:R-:W-:Y:S02]  /*00b0*/  LEA R6, R6, R3, 0x4 ;  /* 0x0000000306067211 */ /* 0x002fe400078e20ff */
[----:B---3--:R-:W-:-:S03]  /*00c0*/  LEA R4, R11, R2, 0x4 ;  /* 0x000000020b047211 */ /* 0x008fc600078e20ff */
[----:B--2---:R-:W-:Y:S05]  /*00d0*/  @!P0 BRA `(.L_x_0) ;  /* 0x0000001400dc8947 */ /* 0x004fea0003800000 */
[----:B------:R-:W0:Y:S01]  /*00e0*/  S2UR UR6, SR_CgaCtaId ;  /* 0x00000000000679c3 */ /* 0x000e220000008800 */
[----:B------:R-:W-:Y:S01]  /*00f0*/  SHF.R.S32.HI R29, RZ, 0x4, R0 ;  /* 0x00000004ff1d7819 */ /* 0x000fe20000011400 */
[----:B------:R-:W-:Y:S01]  /*0100*/  UMOV UR4, 0x400 ;  /* 0x0000040000047882 */ /* 0x000fe20000000000 */
[----:B------:R-:W-:Y:S01]  /*0110*/  IMAD R21, R6, R5, R2 ;  /* 0x0000000506157224 */ /* 0x000fe200078e0202 */
[----:B------:R-:W-:Y:S02]  /*0120*/  MOV R31, RZ ;  /* 0x000000ff001f7202 */ /* 0x000fe40000000f00 */
[----:B------:R-:W-:-:S04]  /*0130*/  IADD3 R0, PT, PT, R29, -0x1, RZ ;  /* 0xffffffff1d007810 */ /* 0x000fc80007ffe0ff */
[----:B------:R-:W-:Y:S02]  /*0140*/  ISETP.GE.U32.AND P0, PT, R0, 0x3, PT ;  /* 0x000000030000780c */ /* 0x000fe40003f06070 */
[----:B------:R-:W-:Y:S01]  /*0150*/  MOV R0, RZ ;  /* 0x000000ff00007202 */ /* 0x000fe20000000f00 */
[----:B0-----:R-:W-:-:S06]  /*0160*/  ULEA UR5, UR6, UR4, 0x18 ;  /* 0x0000000406057291 */ /* 0x001fcc000f8ec0ff */
[----:B------:R-:W-:-:S04]  /*0170*/  LEA R7, R3, UR5, 0x6 ;  /* 0x0000000503077c11 */ /* 0x000fc8000f8e30ff */
[----:B------:R-:W-:Y:S05]  /*0180*/  @!P0 BRA `(.L_x_1) ;  /* 0x0000000c002c8947 */ /* 0x000fea0003800000 */
[C---:B------:R-:W-:Y:S01]  /*0190*/  IADD3 R0, PT, PT, R3.reuse, 0x30, RZ ;  /* 0x0000003003007810 */ /* 0x040fe20007ffe0ff */
[----:B------:R-:W-:Y:S01]  /*01a0*/  UIADD3 UR5, UPT, UPT, UR4, 0x400, URZ ;  /* 0x0000040004057890 */ /* 0x000fe2000fffe0ff */
[C---:B------:R-:W-:Y:S01]  /*01b0*/  IADD3 R8, PT, PT, R3.reuse, 0x20, RZ ;  /* 0x0000002003087810 */ /* 0x040fe20007ffe0ff */
[CCC-:B------:R-:W-:Y:S01]  /*01c0*/  IMAD R24, R3.reuse, R5.reuse, R2.reuse ;  /* 0x0000000503187224 */ /* 0x1c0fe200078e0202 */
[----:B------:R-:W-:Y:S01]  /*01d0*/  IADD3 R9, PT, PT, R3, 0x10, RZ ;  /* 0x0000001003097810 */ /* 0x000fe20007ffe0ff */
[-CC-:B------:R-:W-:Y:S01]  /*01e0*/  IMAD R0, R0, R5.reuse, R2.reuse ;  /* 0x0000000500007224 */ /* 0x180fe200078e0202 */
[----:B------:R-:W-:Y:S01]  /*01f0*/  ULEA UR5, UR6, UR5, 0x18 ;  /* 0x0000000506057291 */ /* 0x000fe2000f8ec0ff */
[-CC-:B------:R-:W-:Y:S02]  /*0200*/  IMAD R8, R8, R5.reuse, R2.reuse ;  /* 0x0000000508087224 */ /* 0x180fe400078e0202 */
[----:B------:R-:W-:Y:S02]  /*0210*/  HFMA2 R31, -RZ, RZ, 0, 0 ;  /* 0x00000000ff1f7431 */ /* 0x000fe400000001ff */
[----:B------:R-:W-:Y:S01]  /*0220*/  IMAD R9, R9, R5, R2 ;  /* 0x0000000509097224 */ /* 0x000fe200078e0202 */
[----:B------:R-:W-:-:S02]  /*0230*/  LEA R30, R11, R0, 0x4 ;  /* 0x000000000b1e7211 */ /* 0x000fc400078e20ff */
[----:B------:R-:W-:Y:S02]  /*0240*/  LOP3.LUT R0, R29, 0x7fffffc, RZ, 0xc0, !PT ;  /* 0x07fffffc1d007812 */ /* 0x000fe400078ec0ff */
[----:B------:R-:W-:Y:S02]  /*0250*/  LEA R22, R2, UR5, 0x2 ;  /* 0x0000000502167c11 */ /* 0x000fe4000f8e10ff */
[C---:B------:R-:W-:Y:S02]  /*0260*/  LEA R24, R11.reuse, R24, 0x4 ;  /* 0x000000180b187211 */ /* 0x040fe400078e20ff */
[C---:B------:R-:W-:Y:S02]  /*0270*/  LEA R28, R11.reuse, R8, 0x4 ;  /* 0x000000080b1c7211 */ /* 0x040fe400078e20ff */
[----:B------:R-:W-:Y:S02]  /*0280*/  LEA R26, R11, R9, 0x4 ;  /* 0x000000090b1a7211 */ /* 0x000fe400078e20ff */
[----:B------:R-:W-:-:S02]  /*0290*/  MOV R27, R21 ;  /* 0x00000015001b7202 */ /* 0x000fc40000000f00 */
[----:B------:R-:W-:Y:S02]  /*02a0*/  LEA R23, R2, R7, 0x2 ;  /* 0x0000000702177211 */ /* 0x000fe400078e10ff */
[----:B------:R-:W-:Y:S02]  /*02b0*/  IADD3 R25, PT, PT, -R0, RZ, RZ ;  /* 0x000000ff00197210 */ /* 0x000fe40007ffe1ff */
[----:B------:R-:W-:-:S07]  /*02c0*/  LEA R20, R3, R22, 0x6 ;  /* 0x0000001603147211 */ /* 0x000fce00078e30ff */
.L_x_2:
[----:B------:R-:W0:Y:S08]  /*02d0*/  LDC.64 R16, c[0x0][0x380] ;  /* 0x0000e000ff107b82 */ /* 0x000e300000000a00 */
[----:B------:R-:W1:Y:S01]  /*02e0*/  LDC.64 R18, c[0x0][0x388] ;  /* 0x0000e200ff127b82 */ /* 0x000e620000000a00 */
[----:B0-----:R-:W-:-:S05]  /*02f0*/  IMAD.WIDE R16, R27, 0x4, R16 ;  /* 0x000000041b107825 */ /* 0x001fca00078e0210 */
[----:B------:R-:W2:Y:S01]  /*0300*/  LDG.E R10, desc[UR8][R16.64] ;  /* 0x00000008100a7981 */ /* 0x000ea2000c1e1900 */
[----:B-1----:R-:W-:-:S05]  /*0310*/  IMAD.WIDE.U32 R8, R24, 0x4, R18 ;  /* 0x0000000418087825 */ /* 0x002fca00078e0012 */
[----:B------:R-:W3:Y:S04]  /*0320*/  LDG.E R35, desc[UR8][R8.64] ;  /* 0x0000000808237981 */ /* 0x000ee8000c1e1900 */
[----:B--2---:R-:W-:Y:S04]  /*0330*/  STS [R23], R10 ;  /* 0x0000000a17007388 */ /* 0x004fe80000000800 */
[----:B---3--:R-:W-:Y:S01]  /*0340*/  STS [R20], R35 ;  /* 0x0000002314007388 */ /* 0x008fe20000000800 */
[----:B------:R-:W-:Y:S06]  /*0350*/  BAR.SYNC.DEFER_BLOCKING 0x0 ;  /* 0x0000000000007b1d */ /* 0x000fec0000010000 */
[----:B------:R-:W-:Y:S04]  /*0360*/  LDS R11, [R22] ;  /* 0x00000000160b7984 */ /* 0x000fe80000000800 */
[----:B------:R-:W0:Y:S04]  /*0370*/  LDS.128 R12, [R7] ;  /* 0x00000000070c7984 */ /* 0x000e280000000c00 */
[----:B------:R-:W1:Y:S04]  /*0380*/  LDS R37, [R22+0x40] ;  /* 0x0000400016257984 */ /* 0x000e680000000800 */
[----:B------:R-:W2:Y:S01]  /*0390*/  LDS R33, [R22+0x80] ;  /* 0x0000800016217984 */ /* 0x000ea20000000800 */
[----:B0-----:R-:W-:-:S03]  /*03a0*/  FFMA R32, R12, R11, R31 ;  /* 0x0000000b0c207223 */ /* 0x001fc6000000001f */
[----:B------:R-:W0:Y:S01]  /*03b0*/  LDS R12, [R22+0xc0] ;  /* 0x0000c000160c7984 */ /* 0x000e220000000800 */
[----:B-1----:R-:W-:-:S03]  /*03c0*/  FFMA R34, R37, R13, R32 ;  /* 0x0000000d25227223 */ /* 0x002fc60000000020 */
[----:B------:R-:W-:Y:S04]  /*03d0*/  LDS R13, [R22+0x100] ;  /* 0x00010000160d7984 */ /* 0x000fe80000000800 */
[----:B------:R-:W1:Y:S04]  /*03e0*/  LDS.128 R8, [R7+0x10] ;  /* 0x0000100007087984 */ /* 0x000e680000000c00 */
[----:B------:R-:W3:Y:S04]  /*03f0*/  LDS R32, [R22+0x140] ;  /* 0x0001400016207984 */ /* 0x000ee80000000800 */
[----:B------:R-:W4:Y:S01]  /*0400*/  LDS R31, [R22+0x180] ;  /* 0x00018000161f7984 */ /* 0x000f220000000800 */
[----:B--2---:R-:W-:-:S03]  /*0410*/  FFMA R33, R33, R14, R34 ;  /* 0x0000000e21217223 */ /* 0x004fc60000000022 */
[----:B------:R-:W-:Y:S04]  /*0420*/  LDS R37, [R22+0x340] ;  /* 0x0003400016257984 */ /* 0x000fe80000000800 */
[----:B------:R-:W-:Y:S01]  /*0430*/  LDS R34, [R22+0x3c0] ;  /* 0x0003c00016227984 */ /* 0x000fe20000000800 */
[----:B0-----:R-:W-:-:S03]  /*0440*/  FFMA R15, R12, R15, R33 ;  /* 0x0000000f0c0f7223 */ /* 0x001fc60000000021 */
[----:B------:R-:W-:Y:S01]  /*0450*/  LDS R33, [R22+0x240] ;  /* 0x0002400016217984 */ /* 0x000fe20000000800 */
[----:B-1----:R-:W-:-:S03]  /*0460*/  FFMA R13, R8, R13, R15 ;  /* 0x0000000d080d7223 */ /* 0x002fc6000000000f */
[----:B------:R-:W0:Y:S01]  /*0470*/  LDS R8, [R22+0x1c0] ;  /* 0x0001c00016087984 */ /* 0x000e220000000800 */
[----:B---3--:R-:W-:-:S03]  /*0480*/  FFMA R32, R32, R9, R13 ;  /* 0x0000000920207223 */ /* 0x008fc6000000000d */
[----:B------:R-:W-:Y:S04]  /*0490*/  LDS R9, [R22+0x200] ;  /* 0x0002000016097984 */ /* 0x000fe80000000800 */
[----:B------:R-:W1:Y:S01]  /*04a0*/  LDS.128 R12, [R7+0x20] ;  /* 0x00002000070c7984 */ /* 0x000e620000000c00 */
[----:B----4-:R-:W-:-:S03]  /*04b0*/  FFMA R31, R31, R10, R32 ;  /* 0x0000000a1f1f7223 */ /* 0x010fc60000000020 */
[----:B------:R-:W2:Y:S04]  /*04c0*/  LDS R32, [R22+0x280] ;  /* 0x0002800016207984 */ /* 0x000ea80000000800 */
[----:B------:R-:W3:Y:S01]  /*04d0*/  LDS R10, [R22+0x2c0] ;  /* 0x0002c000160a7984 */ /* 0x000ee20000000800 */
[----:B0-----:R-:W-:-:S03]  /*04e0*/  FFMA R11, R8, R11, R31 ;  /* 0x0000000b080b7223 */ /* 0x001fc6000000001f */
[----:B------:R-:W-:Y:S01]  /*04f0*/  LDS R31, [R22+0x380] ;  /* 0x00038000161f7984 */ /* 0x000fe20000000800 */
[----:B-1----:R-:W-:-:S03]  /*0500*/  FFMA R12, R12, R9, R11 ;  /* 0x000000090c0c7223 */ /* 0x002fc6000000000b */
[----:B------:R-:W-:Y:S01]  /*0510*/  LDS R9, [R22+0x300] ;  /* 0x0003000016097984 */ /* 0x000fe20000000800 */
[----:B------:R-:W-:-:S04]  /*0520*/  FFMA R13, R33, R13, R12 ;  /* 0x0000000d210d7223 */ /* 0x000fc8000000000c */
[----:B--2---:R-:W-:-:S04]  /*0530*/  FFMA R13, R32, R14, R13 ;  /* 0x0000000e200d7223 */ /* 0x004fc8000000000d */
[----:B---3--:R-:W-:Y:S02]  /*0540*/  FFMA R11, R10, R15, R13 ;  /* 0x0000000f0a0b7223 */ /* 0x008fe4000000000d */
[----:B------:R-:W0:Y:S01]  /*0550*/  LDS.128 R12, [R7+0x30] ;  /* 0x00003000070c7984 */ /* 0x000e220000000c00 */
[----:B------:R-:W-:Y:S01]  /*0560*/  IMAD.WIDE.U32 R32, R26, 0x4, R18 ;  /* 0x000000041a207825 */ /* 0x000fe200078e0012 */
[----:B------:R-:W-:Y:S06]  /*0570*/  BAR.SYNC.DEFER_BLOCKING 0x0 ;  /* 0x0000000000007b1d */ /* 0x000fec0000010000 */
[----:B------:R-:W2:Y:S04]  /*0580*/  LDG.E R33, desc[UR8][R32.64] ;  /* 0x0000000820217981 */ /* 0x000ea8000c1e1900 */
[----:B------:R-:W3:Y:S01]  /*0590*/  LDG.E R32, desc[UR8][R16.64+0x40] ;  /* 0x0000400810207981 */ /* 0x000ee2000c1e1900 */
[----:B0-----:R-:W-:-:S04]  /*05a0*/  FFMA R12, R12, R9, R11 ;  /* 0x000000090c0c7223 */ /* 0x001fc8000000000b */
[----:B------:R-:W-:-:S04]  /*05b0*/  FFMA R36, R37, R13, R12 ;  /* 0x0000000d25247223 */ /* 0x000fc8000000000c */
[----:B------:R-:W-:-:S04]  /*05c0*/  FFMA R31, R31, R14, R36 ;  /* 0x0000000e1f1f7223 */ /* 0x000fc80000000024 */
[----:B------:R-:W-:Y:S01]  /*05d0*/  FFMA R15, R34, R15, R31 ;  /* 0x0000000f220f7223 */ /* 0x000fe2000000001f */
[----:B---3--:R-:W-:Y:S04]  /*05e0*/  STS [R23], R32 ;  /* 0x0000002017007388 */ /* 0x008fe80000000800 */
[----:B--2---:R-:W-:Y:S01]  /*05f0*/  STS [R20], R33 ;  /* 0x0000002114007388 */ /* 0x004fe20000000800 */
[----:B------:R-:W-:Y:S06]  /*0600*/  BAR.SYNC.DEFER_BLOCKING 0x0 ;  /* 0x0000000000007b1d */ /* 0x000fec0000010000 */
[----:B------:R-:W-:Y:S04]  /*0610*/  LDS R35, [R22] ;  /* 0x0000000016237984 */ /* 0x000fe80000000800 */
[----:B------:R-:W0:Y:S04]  /*0620*/  LDS.128 R8, [R7] ;  /* 0x0000000007087984 */ /* 0x000e280000000c00 */
[----:B------:R-:W1:Y:S04]  /*0630*/  LDS R12, [R22+0x40] ;  /* 0x00004000160c7984 */ /* 0x000e680000000800 */
[----:B------:R-:W2:Y:S04]  /*0640*/  LDS R31, [R22+0x80] ;  /* 0x00008000161f7984 */ /* 0x000ea80000000800 */
[----:B------:R-:W-:Y:S04]  /*0650*/  LDS R32, [R22+0x140] ;  /* 0x0001400016207984 */ /* 0x000fe80000000800 */
[----:B------:R-:W-:Y:S04]  /*0660*/  LDS R33, [R22+0x180] ;  /* 0x0001800016217984 */ /* 0x000fe80000000800 */
[----:B------:R-:W-:Y:S01]  /*0670*/  LDS R37, [R22+0x340] ;  /* 0x0003400016257984 */ /* 0x000fe20000000800 */
[----:B0-----:R-:W-:-:S03]  /*0680*/  FFMA R15, R8, R35, R15 ;  /* 0x00000023080f7223 */ /* 0x001fc6000000000f */
[----:B------:R-:W0:Y:S01]  /*0690*/  LDS R8, [R22+0xc0] ;  /* 0x0000c00016087984 */ /* 0x000e220000000800 */
[----:B-1----:R-:W-:-:S03]  /*06a0*/  FFMA R34, R12, R9, R15 ;  /* 0x000000090c227223 */ /* 0x002fc6000000000f */
[----:B------:R-:W-:Y:S04]  /*06b0*/  LDS R9, [R22+0x100] ;  /* 0x0001000016097984 */ /* 0x000fe80000000800 */
[----:B------:R-:W1:Y:S01]  /*06c0*/  LDS.128 R12, [R7+0x10] ;  /* 0x00001000070c7984 */ /* 0x000e620000000c00 */
[----:B--2---:R-:W-:-:S03]  /*06d0*/  FFMA R31, R31, R10, R34 ;  /* 0x0000000a1f1f7223 */ /* 0x004fc60000000022 */
[----:B------:R-:W-:Y:S01]  /*06e0*/  LDS R34, [R22+0x3c0] ;  /* 0x0003c00016227984 */ /* 0x000fe20000000800 */
[----:B0-----:R-:W-:-:S03]  /*06f0*/  FFMA R11, R8, R11, R31 ;  /* 0x0000000b080b7223 */ /* 0x001fc6000000001f */
[----:B------:R-:W-:Y:S01]  /*0700*/  LDS R31, [R22+0x240] ;  /* 0x00024000161f7984 */ /* 0x000fe20000000800 */
[----:B-1----:R-:W-:-:S03]  /*0710*/  FFMA R9, R12, R9, R11 ;  /* 0x000000090c097223 */ /* 0x002fc6000000000b */
[----:B------:R-:W0:Y:S01]  /*0720*/  LDS R12, [R22+0x1c0] ;  /* 0x0001c000160c7984 */ /* 0x000e220000000800 */
[----:B------:R-:W-:-:S03]  /*0730*/  FFMA R32, R32, R13, R9 ;  /* 0x0000000d20207223 */ /* 0x000fc60000000009 */
[----:B------:R-:W-:Y:S04]  /*0740*/  LDS R13, [R22+0x200] ;  /* 0x00020000160d7984 */ /* 0x000fe80000000800 */
[----:B------:R-:W1:Y:S01]  /*0750*/  LDS.128 R8, [R7+0x20] ;  /* 0x0000200007087984 */ /* 0x000e620000000c00 */
[----:B------:R-:W-:-:S03]  /*0760*/  FFMA R33, R33, R14, R32 ;  /* 0x0000000e21217223 */ /* 0x000fc60000000020 */
[----:B------:R-:W2:Y:S04]  /*0770*/  LDS R32, [R22+0x280] ;  /* 0x0002800016207984 */ /* 0x000ea80000000800 */
[----:B------:R-:W3:Y:S01]  /*0780*/  LDS R14, [R22+0x2c0] ;  /* 0x0002c000160e7984 */ /* 0x000ee20000000800 */
[----:B0-----:R-:W-:-:S04]  /*0790*/  FFMA R15, R12, R15, R33 ;  /* 0x0000000f0c0f7223 */ /* 0x001fc80000000021 */
[----:B-1----:R-:W-:-:S04]  /*07a0*/  FFMA R8, R8, R13, R15 ;  /* 0x0000000d08087223 */ /* 0x002fc8000000000f */
[----:B------:R-:W-:Y:S02]  /*07b0*/  FFMA R9, R31, R9, R8 ;  /* 0x000000091f097223 */ /* 0x000fe40000000008 */
[----:B------:R-:W-:Y:S02]  /*07c0*/  LDS R31, [R22+0x380] ;  /* 0x00038000161f7984 */ /* 0x000fe40000000800 */
[----:B--2---:R-:W-:Y:S02]  /*07d0*/  FFMA R13, R32, R10, R9 ;  /* 0x0000000a200d7223 */ /* 0x004fe40000000009 */
[----:B------:R-:W-:Y:S02]  /*07e0*/  LDS R9, [R22+0x300] ;  /* 0x0003000016097984 */ /* 0x000fe40000000800 */
        /* <DEDUP_REMOVED lines=10> */
[----:B------:R-:W-:Y:S01]  /*0890*/  IMAD.WIDE.U32 R18, R30, 0x4, R18 ;  /* 0x000000041e127825 */ /* 0x000fe200078e0012 */
        /* <DEDUP_REMOVED lines=8> */
[----:B------:R-:W-:Y:S01]  /*0920*/  LDS R34, [R22+0x340] ;  /* 0x0003400016227984 */ /* 0x000fe20000000800 */
[----:B0-----:R-:W-:-:S03]  /*0930*/  FFMA R15, R8, R35, R15 ;  /* 0x00000023080f7223 */ /* 0x001fc6000000000f */
[----:B------:R-:W0:Y:S01]  /*0940*/  LDS R35, [R22+0xc0] ;  /* 0x0000c00016237984 */ /* 0x000e220000000800 */
[----:B-1----:R-:W-:-:S03]  /*0950*/  FFMA R32, R12, R9, R15 ;  /* 0x000000090c207223 */ /* 0x002fc6000000000f */
[----:B------:R-:W-:Y:S04]  /*0960*/  LDS R9, [R22+0x100] ;  /* 0x0001000016097984 */ /* 0x000fe80000000800 */
[----:B------:R-:W1:Y:S04]  /*0970*/  LDS.128 R12, [R7+0x10] ;  /* 0x00001000070c7984 */ /* 0x000e680000000c00 */
[----:B------:R-:W3:Y:S01]  /*0980*/  LDS R8, [R22+0x140] ;  /* 0x0001400016087984 */ /* 0x000ee20000000800 */
[----:B--2---:R-:W-:-:S03]  /*0990*/  FFMA R10, R31, R10, R32 ;  /* 0x0000000a1f0a7223 */ /* 0x004fc60000000020 */
[----:B------:R-:W2:Y:S01]  /*09a0*/  LDS R31, [R22+0x180] ;  /* 0x00018000161f7984 */ /* 0x000ea20000000800 */
[----:B0-----:R-:W-:-:S03]  /*09b0*/  FFMA R11, R35, R11, R10 ;  /* 0x0000000b230b7223 */ /* 0x001fc6000000000a */
[----:B------:R-:W-:Y:S01]  /*09c0*/  LDS R35, [R22+0x240] ;  /* 0x0002400016237984 */ /* 0x000fe20000000800 */
[----:B-1----:R-:W-:-:S03]  /*09d0*/  FFMA R9, R12, R9, R11 ;  /* 0x000000090c097223 */ /* 0x002fc6000000000b */
[----:B------:R-:W0:Y:S01]  /*09e0*/  LDS R12, [R22+0x1c0] ;  /* 0x0001c000160c7984 */ /* 0x000e220000000800 */
[----:B---3--:R-:W-:-:S03]  /*09f0*/  FFMA R32, R8, R13, R9 ;  /* 0x0000000d08207223 */ /* 0x008fc60000000009 */
[----:B------:R-:W1:Y:S04]  /*0a00*/  LDS.128 R8, [R7+0x20] ;  /* 0x0000200007087984 */ /* 0x000e680000000c00 */
[----:B------:R-:W3:Y:S01]  /*0a10*/  LDS R13, [R22+0x280] ;  /* 0x00028000160d7984 */ /* 0x000ee20000000800 */
[----:B--2---:R-:W-:-:S03]  /*0a20*/  FFMA R31, R31, R14, R32 ;  /* 0x0000000e1f1f7223 */ /* 0x004fc60000000020 */
[----:B------:R-:W-:Y:S01]  /*0a30*/  LDS R32, [R22+0x3c0] ;  /* 0x0003c00016207984 */ /* 0x000fe20000000800 */
[----:B0-----:R-:W-:-:S04]  /*0a40*/  FFMA R15, R12, R15, R31 ;  /* 0x0000000f0c0f7223 */ /* 0x001fc8000000001f */
[----:B-1----:R-:W-:Y:S02]  /*0a50*/  FFMA R8, R8, R33, R15 ;  /* 0x0000002108087223 */ /* 0x002fe4000000000f */
[----:B------:R-:W-:Y:S02]  /*0a60*/  LDS R33, [R22+0x380] ;  /* 0x0003800016217984 */ /* 0x000fe40000000800 */
[----:B------:R-:W-:Y:S02]  /*0a70*/  FFMA R12, R35, R9, R8 ;  /* 0x00000009230c7223 */ /* 0x000fe40000000008 */
[----:B------:R-:W0:Y:S02]  /*0a80*/  LDS R8, [R22+0x2c0] ;  /* 0x0002c00016087984 */ /* 0x000e240000000800 */
[----:B---3--:R-:W-:Y:S02]  /*0a90*/  FFMA R9, R13, R10, R12 ;  /* 0x0000000a0d097223 */ /* 0x008fe4000000000c */
[----:B------:R-:W-:Y:S04]  /*0aa0*/  LDS R35, [R22+0x300] ;  /* 0x0003000016237984 */ /* 0x000fe80000000800 */
[----:B------:R-:W1:Y:S01]  /*0ab0*/  LDS.128 R12, [R7+0x30] ;  /* 0x00003000070c7984 */ /* 0x000e620000000c00 */
[----:B------:R-:W-:Y:S06]  /*0ac0*/  BAR.SYNC.DEFER_BLOCKING 0x0 ;  /* 0x0000000000007b1d */ /* 0x000fec0000010000 */
[----:B------:R0:W2:Y:S04]  /*0ad0*/  LDG.E R16, desc[UR8][R16.64+0xc0] ;  /* 0x0000c00810107981 */ /* 0x0000a8000c1e1900 */
[----:B------:R-:W3:Y:S01]  /*0ae0*/  LDG.E R19, desc[UR8][R18.64] ;  /* 0x0000000812137981 */ /* 0x000ee2000c1e1900 */
[----:B0-----:R-:W-:-:S04]  /*0af0*/  FFMA R17, R8, R11, R9 ;  /* 0x0000000b08117223 */ /* 0x001fc80000000009 */
[----:B-1----:R-:W-:-:S04]  /*0b00*/  FFMA R35, R12, R35, R17 ;  /* 0x000000230c237223 */ /* 0x002fc80000000011 */
[----:B------:R-:W-:-:S04]  /*0b10*/  FFMA R34, R34, R13, R35 ;  /* 0x0000000d22227223 */ /* 0x000fc80000000023 */
[----:B------:R-:W-:-:S04]  /*0b20*/  FFMA R33, R33, R14, R34 ;  /* 0x0000000e21217223 */ /* 0x000fc80000000022 */
[----:B------:R-:W-:Y:S01]  /*0b30*/  FFMA R17, R32, R15, R33 ;  /* 0x0000000f20117223 */ /* 0x000fe20000000021 */
[----:B------:R-:W-:-:S04]  /*0b40*/  IADD3 R25, PT, PT, R25, 0x4, RZ ;  /* 0x0000000419197810 */ /* 0x000fc80007ffe0ff */
[----:B------:R-:W-:Y:S02]  /*0b50*/  ISETP.NE.AND P0, PT, R25, RZ, PT ;  /* 0x000000ff1900720c */ /* 0x000fe40003f05270 */
[----:B------:R-:W-:Y:S02]  /*0b60*/  IADD3 R27, PT, PT, R27, 0x40, RZ ;  /* 0x000000401b1b7810 */ /* 0x000fe40007ffe0ff */
[C---:B------:R-:W-:Y:S02]  /*0b70*/  LEA R30, R5.reuse, R30, 0x6 ;  /* 0x0000001e051e7211 */ /* 0x040fe400078e30ff */
[C---:B------:R-:W-:Y:S02]  /*0b80*/  LEA R28, R5.reuse, R28, 0x6 ;  /* 0x0000001c051c7211 */ /* 0x040fe400078e30ff */
[C---:B------:R-:W-:Y:S02]  /*0b90*/  LEA R26, R5.reuse, R26, 0x6 ;  /* 0x0000001a051a7211 */ /* 0x040fe400078e30ff */
[----:B------:R-:W-:Y:S01]  /*0ba0*/  LEA R24, R5, R24, 0x6 ;  /* 0x0000001805187211 */ /* 0x000fe200078e30ff */
[----:B--2---:R-:W-:Y:S04]  /*0bb0*/  STS [R23], R16 ;  /* 0x0000001017007388 */ /* 0x004fe80000000800 */
[----:B---3--:R-:W-:Y:S01]  /*0bc0*/  STS [R20], R19 ;  /* 0x0000001314007388 */ /* 0x008fe20000000800 */
[----:B------:R-:W-:Y:S06]  /*0bd0*/  BAR.SYNC.DEFER_BLOCKING 0x0 ;  /* 0x0000000000007b1d */ /* 0x000fec0000010000 */
[----:B------:R-:W-:Y:S04]  /*0be0*/  LDS R31, [R22] ;  /* 0x00000000161f7984 */ /* 0x000fe80000000800 */
[----:B------:R-:W0:Y:S04]  /*0bf0*/  LDS.128 R8, [R7] ;  /* 0x0000000007087984 */ /* 0x000e280000000c00 */
[----:B------:R-:W1:Y:S04]  /*0c00*/  LDS R36, [R22+0x40] ;  /* 0x0000400016247984 */ /* 0x000e680000000800 */
[----:B------:R-:W2:Y:S04]  /*0c10*/  LDS R37, [R22+0x80] ;  /* 0x0000800016257984 */ /* 0x000ea80000000800 */
[----:B------:R-:W3:Y:S04]  /*0c20*/  LDS R34, [R22+0xc0] ;  /* 0x0000c00016227984 */ /* 0x000ee80000000800 */
[----:B------:R-:W-:Y:S04]  /*0c30*/  LDS R33, [R22+0x100] ;  /* 0x0001000016217984 */ /* 0x000fe80000000800 */
[----:B------:R-:W4:Y:S04]  /*0c40*/  LDS.128 R12, [R7+0x10] ;  /* 0x00001000070c7984 */ /* 0x000f280000000c00 */
[----:B------:R-:W5:Y:S04]  /*0c50*/  LDS R32, [R22+0x140] ;  /* 0x0001400016207984 */ /* 0x000f680000000800 */
[----:B------:R-:W5:Y:S01]  /*0c60*/  LDS R35, [R22+0x180] ;  /* 0x0001800016237984 */ /* 0x000f620000000800 */
[----:B0-----:R-:W-:-:S03]  /*0c70*/  FFMA R17, R8, R31, R17 ;  /* 0x0000001f08117223 */ /* 0x001fc60000000011 */
[----:B------:R-:W0:Y:S01]  /*0c80*/  LDS R8, [R22+0x1c0] ;  /* 0x0001c00016087984 */ /* 0x000e220000000800 */
[----:B-1----:R-:W-:-:S03]  /*0c90*/  FFMA R36, R36, R9, R17 ;  /* 0x0000000924247223 */ /* 0x002fc60000000011 */
[----:B------:R-:W-:Y:S04]  /*0ca0*/  LDS R31, [R22+0x200] ;  /* 0x00020000161f7984 */ /* 0x000fe80000000800 */
[----:B------:R-:W1:Y:S01]  /*0cb0*/  LDS.128 R16, [R7+0x20] ;  /* 0x0000200007107984 */ /* 0x000e620000000c00 */
[----:B--2---:R-:W-:-:S04]  /*0cc0*/  FFMA R37, R37, R10, R36 ;  /* 0x0000000a25257223 */ /* 0x004fc80000000024 */
[----:B---3--:R-:W-:-:S04]  /*0cd0*/  FFMA R11, R34, R11, R37 ;  /* 0x0000000b220b7223 */ /* 0x008fc80000000025 */
[----:B----4-:R-:W-:Y:S02]  /*0ce0*/  FFMA R11, R12, R33, R11 ;  /* 0x000000210c0b7223 */ /* 0x010fe4000000000b */
[----:B------:R-:W2:Y:S02]  /*0cf0*/  LDS R12, [R22+0x240] ;  /* 0x00024000160c7984 */ /* 0x000ea40000000800 */
[----:B-----5:R-:W-:Y:S02]  /*0d00*/  FFMA R32, R32, R13, R11 ;  /* 0x0000000d20207223 */ /* 0x020fe4000000000b */
[----:B------:R-:W3:Y:S02]  /*0d10*/  LDS R13, [R22+0x280] ;  /* 0x00028000160d7984 */ /* 0x000ee40000000800 */
[----:B------:R-:W-:Y:S02]  /*0d20*/  FFMA R35, R35, R14, R32 ;  /* 0x0000000e23237223 */ /* 0x000fe40000000020 */
[----:B------:R-:W4:Y:S04]  /*0d30*/  LDS R14, [R22+0x2c0] ;  /* 0x0002c000160e7984 */ /* 0x000f280000000800 */
[----:B------:R-:W-:Y:S01]  /*0d40*/  LDS R32, [R22+0x340] ;  /* 0x0003400016207984 */ /* 0x000fe20000000800 */
[----:B0-----:R-:W-:-:S03]  /*0d50*/  FFMA R35, R8, R15, R35 ;  /* 0x0000000f08237223 */ /* 0x001fc60000000023 */
[----:B------:R-:W-:Y:S04]  /*0d60*/  LDS R15, [R22+0x300] ;  /* 0x00030000160f7984 */ /* 0x000fe80000000800 */
[----:B------:R-:W0:Y:S01]  /*0d70*/  LDS.128 R8, [R7+0x30] ;  /* 0x0000300007087984 */ /* 0x000e220000000c00 */
[----:B-1----:R-:W-:-:S03]  /*0d80*/  FFMA R35, R16, R31, R35 ;  /* 0x0000001f10237223 */ /* 0x002fc60000000023 */
[----:B------:R-:W1:Y:S04]  /*0d90*/  LDS R31, [R22+0x380] ;  /* 0x00038000161f7984 */ /* 0x000e680000000800 */
[----:B------:R-:W5:Y:S01]  /*0da0*/  LDS R16, [R22+0x3c0] ;  /* 0x0003c00016107984 */ /* 0x000f620000000800 */
[----:B--2---:R-:W-:-:S04]  /*0db0*/  FFMA R12, R12, R17, R35 ;  /* 0x000000110c0c7223 */ /* 0x004fc80000000023 */
[----:B---3--:R-:W-:-:S04]  /*0dc0*/  FFMA R13, R13, R18, R12 ;  /* 0x000000120d0d7223 */ /* 0x008fc8000000000c */
[----:B----4-:R-:W-:-:S04]  /*0dd0*/  FFMA R13, R14, R19, R13 ;  /* 0x000000130e0d7223 */ /* 0x010fc8000000000d */
[----:B0-----:R-:W-:-:S04]  /*0de0*/  FFMA R13, R8, R15, R13 ;  /* 0x0000000f080d7223 */ /* 0x001fc8000000000d */
[----:B------:R-:W-:-:S04]  /*0df0*/  FFMA R32, R32, R9, R13 ;  /* 0x0000000920207223 */ /* 0x000fc8000000000d */
[----:B-1----:R-:W-:-:S04]  /*0e00*/  FFMA R31, R31, R10, R32 ;  /* 0x0000000a1f1f7223 */ /* 0x002fc80000000020 */
[----:B-----5:R-:W-:Y:S01]  /*0e10*/  FFMA R31, R16, R11, R31 ;  /* 0x0000000b101f7223 */ /* 0x020fe2000000001f */
[----:B------:R-:W-:Y:S06]  /*0e20*/  BAR.SYNC.DEFER_BLOCKING 0x0 ;  /* 0x0000000000007b1d */ /* 0x000fec0000010000 */
[----:B------:R-:W-:Y:S05]  /*0e30*/  @P0 BRA `(.L_x_2) ;  /* 0xfffffff400240947 */ /* 0x000fea000383ffff */
.L_x_1:
[----:B------:R-:W-:-:S13]  /*0e40*/  LOP3.LUT P0, R8, R29, 0x3, RZ, 0xc0, !PT ;  /* 0x000000031d087812 */ /* 0x000fda000780c0ff */
[----:B------:R-:W-:Y:S05]  /*0e50*/  @!P0 BRA `(.L_x_0) ;  /* 0x00000008007c8947 */ /* 0x000fea0003800000 */
[----:B------:R-:W-:Y:S02]  /*0e60*/  ISETP.NE.AND P0, PT, R8, 0x1, PT ;  /* 0x000000010800780c */ /* 0x000fe40003f05270 */
[----:B------:R-:W-:-:S04]  /*0e70*/  LOP3.LUT R29, R29, 0x1, RZ, 0xc0, !PT ;  /* 0x000000011d1d7812 */ /* 0x000fc800078ec0ff */
[----:B------:R-:W-:-:S07]  /*0e80*/  ISETP.NE.U32.AND P1, PT, R29, 0x1, PT ;  /* 0x000000011d00780c */ /* 0x000fce0003f25070 */
[----:B------:R-:W-:Y:S06]  /*0e90*/  @!P0 BRA `(.L_x_3) ;  /* 0x0000000400908947 */ /* 0x000fec0003800000 */
[----:B------:R-:W0:Y:S01]  /*0ea0*/  LDC.64 R22, c[0x0][0x380] ;  /* 0x0000e000ff167b82 */ /* 0x000e220000000a00 */
[C---:B------:R-:W-:Y:S02]  /*0eb0*/  LEA R18, R0.reuse, R3, 0x4 ;  /* 0x0000000300127211 */ /* 0x040fe400078e20ff */
[----:B------:R-:W-:-:S03]  /*0ec0*/  LEA R9, R0, R21, 0x4 ;  /* 0x0000001500097211 */ /* 0x000fc600078e20ff */
[----:B------:R-:W-:Y:S02]  /*0ed0*/  IMAD R13, R18, R5, R4 ;  /* 0x00000005120d7224 */ /* 0x000fe400078e0204 */
[----:B------:R-:W1:Y:S01]  /*0ee0*/  LDC.64 R16, c[0x0][0x388] ;  /* 0x0000e200ff107b82 */ /* 0x000e620000000a00 */
[----:B0-----:R-:W-:-:S05]  /*0ef0*/  IMAD.WIDE R22, R9, 0x4, R22 ;  /* 0x0000000409167825 */ /* 0x001fca00078e0216 */
[----:B------:R-:W2:Y:S01]  /*0f00*/  LDG.E R19, desc[UR8][R22.64] ;  /* 0x0000000816137981 */ /* 0x000ea2000c1e1900 */
[----:B-1----:R-:W-:-:S05]  /*0f10*/  IMAD.WIDE.U32 R12, R13, 0x4, R16 ;  /* 0x000000040d0c7825 */ /* 0x002fca00078e0010 */
[----:B------:R-:W3:Y:S01]  /*0f20*/  LDG.E R25, desc[UR8][R12.64] ;  /* 0x000000080c197981 */ /* 0x000ee2000c1e1900 */
[----:B------:R-:W-:-:S04]  /*0f30*/  UIADD3 UR5, UPT, UPT, UR4, 0x400, URZ ;  /* 0x0000040004057890 */ /* 0x000fc8000fffe0ff */
[----:B------:R-:W-:Y:S01]  /*0f40*/  ULEA UR5, UR6, UR5, 0x18 ;  /* 0x0000000506057291 */ /* 0x000fe2000f8ec0ff */
[----:B------:R-:W-:-:S05]  /*0f50*/  LEA R30, R2, R7, 0x2 ;  /* 0x00000007021e7211 */ /* 0x000fca00078e10ff */
[----:B------:R-:W-:-:S04]  /*0f60*/  LEA R20, R2, UR5, 0x2 ;  /* 0x0000000502147c11 */ /* 0x000fc8000f8e10ff */
[----:B------:R-:W-:Y:S02]  /*0f70*/  LEA R32, R3, R20, 0x6 ;  /* 0x0000001403207211 */ /* 0x000fe400078e30ff */
[----:B------:R-:W-:Y:S01]  /*0f80*/  IADD3 R18, PT, PT, R18, 0x10, RZ ;  /* 0x0000001012127810 */ /* 0x000fe20007ffe0ff */
        /* <DEDUP_REMOVED lines=11> */
[----:B------:R-:W5:Y:S04]  /*1040*/  LDS R19, [R20+0x180] ;  /* 0x0001800014137984 */ /* 0x000f680000000800 */
[----:B------:R-:W5:Y:S04]  /*1050*/  LDS R24, [R20+0x1c0] ;  /* 0x0001c00014187984 */ /* 0x000f680000000800 */
[----:B------:R-:W-:Y:S01]  /*1060*/  LDS R36, [R20+0x240] ;  /* 0x0002400014247984 */ /* 0x000fe20000000800 */
[----:B0-----:R-:W-:-:S03]  /*1070*/  FFMA R8, R8, R27, R31 ;  /* 0x0000001b08087223 */ /* 0x001fc6000000001f */
[----:B------:R-:W-:Y:S01]  /*1080*/  LDS R27, [R20+0x200] ;  /* 0x00020000141b7984 */ /* 0x000fe20000000800 */
[----:B-1----:R-:W-:-:S03]  /*1090*/  FFMA R9, R29, R9, R8 ;  /* 0x000000091d097223 */ /* 0x002fc60000000008 */
[----:B------:R-:W-:Y:S01]  /*10a0*/  LDS R29, [R20+0x300] ;  /* 0x00030000141d7984 */ /* 0x000fe20000000800 */
[----:B--2---:R-:W-:-:S03]  /*10b0*/  FFMA R10, R28, R10, R9 ;  /* 0x0000000a1c0a7223 */ /* 0x004fc60000000009 */
[----:B------:R-:W-:Y:S01]  /*10c0*/  LDS R31, [R20+0x380] ;  /* 0x00038000141f7984 */ /* 0x000fe20000000800 */
[----:B---3--:R-:W-:-:S03]  /*10d0*/  FFMA R11, R33, R11, R10 ;  /* 0x0000000b210b7223 */ /* 0x008fc6000000000a */
[----:B------:R-:W-:Y:S04]  /*10e0*/  LDS R33, [R20+0x280] ;  /* 0x0002800014217984 */ /* 0x000fe80000000800 */
[----:B------:R-:W-:Y:S01]  /*10f0*/  LDS R28, [R20+0x3c0] ;  /* 0x0003c000141c7984 */ /* 0x000fe20000000800 */
[----:B----4-:R-:W-:-:S03]  /*1100*/  FFMA R11, R12, R34, R11 ;  /* 0x000000220c0b7223 */ /* 0x010fc6000000000b */
[----:B------:R-:W-:Y:S01]  /*1110*/  LDS R34, [R20+0x2c0] ;  /* 0x0002c00014227984 */ /* 0x000fe20000000800 */
[----:B-----5:R-:W-:Y:S01]  /*1120*/  FFMA R26, R26, R13, R11 ;  /* 0x0000000d1a1a7223 */ /* 0x020fe2000000000b */
[----:B------:R-:W-:Y:S02]  /*1130*/  IMAD R13, R18, R5, R4 ;  /* 0x00000005120d7224 */ /* 0x000fe400078e0204 */
[----:B------:R-:W0:Y:S01]  /*1140*/  LDS.128 R8, [R7+0x20] ;  /* 0x0000200007087984 */ /* 0x000e220000000c00 */
[----:B------:R-:W-:Y:S01]  /*1150*/  FFMA R19, R19, R14, R26 ;  /* 0x0000000e13137223 */ /* 0x000fe2000000001a */
[----:B------:R-:W-:Y:S02]  /*1160*/  IMAD.WIDE.U32 R12, R13, 0x4, R16 ;  /* 0x000000040d0c7825 */ /* 0x000fe400078e0010 */
[----:B------:R-:W-:Y:S02]  /*1170*/  LDS R26, [R20+0x340] ;  /* 0x00034000141a7984 */ /* 0x000fe40000000800 */
[----:B------:R-:W-:-:S02]  /*1180*/  FFMA R35, R24, R15, R19 ;  /* 0x0000000f18237223 */ /* 0x000fc40000000013 */
[----:B------:R-:W1:Y:S01]  /*1190*/  LDS.128 R16, [R7+0x30] ;  /* 0x0000300007107984 */ /* 0x000e620000000c00 */
[----:B------:R-:W-:Y:S06]  /*11a0*/  BAR.SYNC.DEFER_BLOCKING 0x0 ;  /* 0x0000000000007b1d */ /* 0x000fec0000010000 */
[----:B------:R-:W2:Y:S04]  /*11b0*/  LDG.E R23, desc[UR8][R22.64+0x40] ;  /* 0x0000400816177981 */ /* 0x000ea8000c1e1900 */
[----:B------:R-:W3:Y:S01]  /*11c0*/  LDG.E R37, desc[UR8][R12.64] ;  /* 0x000000080c257981 */ /* 0x000ee2000c1e1900 */
[----:B0-----:R-:W-:-:S04]  /*11d0*/  FFMA R35, R8, R27, R35 ;  /* 0x0000001b08237223 */ /* 0x001fc80000000023 */
[----:B------:R-:W-:-:S04]  /*11e0*/  FFMA R36, R36, R9, R35 ;  /* 0x0000000924247223 */ /* 0x000fc80000000023 */
[----:B------:R-:W-:-:S04]  /*11f0*/  FFMA R33, R33, R10, R36 ;  /* 0x0000000a21217223 */ /* 0x000fc80000000024 */
[----:B------:R-:W-:-:S04]  /*1200*/  FFMA R33, R34, R11, R33 ;  /* 0x0000000b22217223 */ /* 0x000fc80000000021 */
[----:B-1----:R-:W-:-:S04]  /*1210*/  FFMA R29, R16, R29, R33 ;  /* 0x0000001d101d7223 */ /* 0x002fc80000000021 */
[----:B------:R-:W-:-:S04]  /*1220*/  FFMA R26, R26, R17, R29 ;  /* 0x000000111a1a7223 */ /* 0x000fc8000000001d */
[----:B------:R-:W-:-:S04]  /*1230*/  FFMA R31, R31, R18, R26 ;  /* 0x000000121f1f7223 */ /* 0x000fc8000000001a */
[----:B------:R-:W-:Y:S01]  /*1240*/  FFMA R33, R28, R19, R31 ;  /* 0x000000131c217223 */ /* 0x000fe2000000001f */
        /* <DEDUP_REMOVED lines=14> */
[----:B------:R-:W-:Y:S04]  /*1330*/  LDS R31, [R20+0x200] ;  /* 0x00020000141f7984 */ /* 0x000fe80000000800 */
[----:B------:R-:W5:Y:S01]  /*1340*/  LDS.128 R16, [R7+0x20] ;  /* 0x0000200007107984 */ /* 0x000f620000000c00 */
[----:B0-----:R-:W-:-:S03]  /*1350*/  FFMA R25, R12, R25, R33 ;  /* 0x000000190c197223 */ /* 0x001fc60000000021 */
[----:B------:R-:W0:Y:S01]  /*1360*/  LDS R28, [R20+0x240] ;  /* 0x00024000141c7984 */ /* 0x000e220000000800 */
[----:B-1----:R-:W-:-:S03]  /*1370*/  FFMA R24, R24, R13, R25 ;  /* 0x0000000d18187223 */ /* 0x002fc60000000019 */
[----:B------:R-:W1:Y:S01]  /*1380*/  LDS R25, [R20+0x280] ;  /* 0x0002800014197984 */ /* 0x000e620000000800 */
[----:B--2---:R-:W-:-:S03]  /*1390*/  FFMA R27, R27, R14, R24 ;  /* 0x0000000e1b1b7223 */ /* 0x004fc60000000018 */
[----:B------:R-:W2:Y:S01]  /*13a0*/  LDS R24, [R20+0x2c0] ;  /* 0x0002c00014187984 */ /* 0x000ea20000000800 */
[----:B---3--:R-:W-:-:S03]  /*13b0*/  FFMA R33, R22, R15, R27 ;  /* 0x0000000f16217223 */ /* 0x008fc6000000001b */
[----:B------:R-:W-:Y:S04]  /*13c0*/  LDS R27, [R20+0x300] ;  /* 0x00030000141b7984 */ /* 0x000fe80000000800 */
[----:B------:R-:W3:Y:S01]  /*13d0*/  LDS.128 R12, [R7+0x30] ;  /* 0x00003000070c7984 */ /* 0x000ee20000000c00 */
[----:B----4-:R-:W-:-:S03]  /*13e0*/  FFMA R33, R8, R23, R33 ;  /* 0x0000001708217223 */ /* 0x010fc60000000021 */
[----:B------:R-:W4:Y:S04]  /*13f0*/  LDS R22, [R20+0x340] ;  /* 0x0003400014167984 */ /* 0x000f280000000800 */
[----:B------:R-:W4:Y:S01]  /*1400*/  LDS R23, [R20+0x380] ;  /* 0x0003800014177984 */ /* 0x000f220000000800 */
[----:B-----5:R-:W-:-:S03]  /*1410*/  FFMA R30, R30, R9, R33 ;  /* 0x000000091e1e7223 */ /* 0x020fc60000000021 */
[----:B------:R-:W5:Y:S01]  /*1420*/  LDS R8, [R20+0x3c0] ;  /* 0x0003c00014087984 */ /* 0x000f620000000800 */
[----:B------:R-:W-:-:S04]  /*1430*/  FFMA R29, R29, R10, R30 ;  /* 0x0000000a1d1d7223 */ /* 0x000fc8000000001e */
[----:B------:R-:W-:-:S04]  /*1440*/  FFMA R11, R26, R11, R29 ;  /* 0x0000000b1a0b7223 */ /* 0x000fc8000000001d */
[----:B------:R-:W-:-:S04]  /*1450*/  FFMA R11, R16, R31, R11 ;  /* 0x0000001f100b7223 */ /* 0x000fc8000000000b */
[----:B0-----:R-:W-:-:S04]  /*1460*/  FFMA R28, R28, R17, R11 ;  /* 0x000000111c1c7223 */ /* 0x001fc8000000000b */
[----:B-1----:R-:W-:-:S04]  /*1470*/  FFMA R25, R25, R18, R28 ;  /* 0x0000001219197223 */ /* 0x002fc8000000001c */
[----:B--2---:R-:W-:-:S04]  /*1480*/  FFMA R19, R24, R19, R25 ;  /* 0x0000001318137223 */ /* 0x004fc80000000019 */
[----:B---3--:R-:W-:-:S04]  /*1490*/  FFMA R19, R12, R27, R19 ;  /* 0x0000001b0c137223 */ /* 0x008fc80000000013 */
[----:B----4-:R-:W-:-:S04]  /*14a0*/  FFMA R22, R22, R13, R19 ;  /* 0x0000000d16167223 */ /* 0x010fc80000000013 */
[----:B------:R-:W-:-:S04]  /*14b0*/  FFMA R23, R23, R14, R22 ;  /* 0x0000000e17177223 */ /* 0x000fc80000000016 */
[----:B-----5:R-:W-:Y:S01]  /*14c0*/  FFMA R31, R8, R15, R23 ;  /* 0x0000000f081f7223 */ /* 0x020fe20000000017 */
[----:B------:R-:W-:Y:S06]  /*14d0*/  BAR.SYNC.DEFER_BLOCKING 0x0 ;  /* 0x0000000000007b1d */ /* 0x000fec0000010000 */
.L_x_3:
[----:B------:R-:W-:Y:S05]  /*14e0*/  @P1 BRA `(.L_x_0) ;  /* 0x0000000000d81947 */ /* 0x000fea0003800000 */
[----:B------:R-:W0:Y:S01]  /*14f0*/  LDC.64 R8, c[0x0][0x380] ;  /* 0x0000e000ff087b82 */ /* 0x000e220000000a00 */
[C---:B------:R-:W-:Y:S02]  /*1500*/  LEA R10, R0.reuse, R3, 0x4 ;  /* 0x00000003000a7211 */ /* 0x040fe400078e20ff */
[----:B------:R-:W-:-:S03]  /*1510*/  LEA R21, R0, R21, 0x4 ;  /* 0x0000001500157211 */ /* 0x000fc600078e20ff */
[----:B------:R-:W-:Y:S02]  /*1520*/  IMAD R11, R10, R5, R4 ;  /* 0x000000050a0b7224 */ /* 0x000fe400078e0204 */
[----:B------:R-:W1:Y:S01]  /*1530*/  LDC.64 R12, c[0x0][0x388] ;  /* 0x0000e200ff0c7b82 */ /* 0x000e620000000a00 */
[----:B0-----:R-:W-:-:S05]  /*1540*/  IMAD.WIDE R8, R21, 0x4, R8 ;  /* 0x0000000415087825 */ /* 0x001fca00078e0208 */
[----:B------:R-:W2:Y:S01]  /*1550*/  LDG.E R14, desc[UR8][R8.64] ;  /* 0x00000008080e7981 */ /* 0x000ea2000c1e1900 */
[----:B-1----:R-:W-:-:S06]  /*1560*/  IMAD.WIDE.U32 R12, R11, 0x4, R12 ;  /* 0x000000040b0c7825 */ /* 0x002fcc00078e000c */
[----:B------:R-:W3:Y:S01]  /*1570*/  LDG.E R12, desc[UR8][R12.64] ;  /* 0x000000080c0c7981 */ /* 0x000ee2000c1e1900 */
[----:B------:R-:W-:-:S04]  /*1580*/  UIADD3 UR4, UPT, UPT, UR4, 0x400, URZ ;  /* 0x0000040004047890 */ /* 0x000fc8000fffe0ff */
[----:B------:R-:W-:Y:S01]  /*1590*/  ULEA UR4, UR6, UR4, 0x18 ;  /* 0x0000000406047291 */ /* 0x000fe2000f8ec0ff */
[----:B------:R-:W-:-:S05]  /*15a0*/  LEA R15, R2, R7, 0x2 ;  /* 0x00000007020f7211 */ /* 0x000fca00078e10ff */
[----:B------:R-:W-:-:S04]  /*15b0*/  LEA R0, R2, UR4, 0x2 ;  /* 0x0000000402007c11 */ /* 0x000fc8000f8e10ff */
        /* <DEDUP_REMOVED lines=26> */
[----:B------:R-:W4:Y:S01]  /*1760*/  LDS R10, [R0+0x340] ;  /* 0x00034000000a7984 */ /* 0x000f220000000800 */
[----:B-----5:R-:W-:-:S03]  /*1770*/  FFMA R2, R2, R17, R3 ;  /* 0x0000001102027223 */ /* 0x020fc60000000003 */
[----:B------:R-:W5:Y:S04]  /*1780*/  LDS R16, [R0+0x380] ;  /* 0x0003800000107984 */ /* 0x000f680000000800 */
        /* <DEDUP_REMOVED lines=9> */
[----:B-----5:R-:W-:-:S04]  /*1820*/  FFMA R16, R16, R30, R9 ;  /* 0x0000001e10107223 */ /* 0x020fc80000000009 */
[----:B------:R-:W-:Y:S01]  /*1830*/  FFMA R31, R3, R31, R16 ;  /* 0x0000001f031f7223 */ /* 0x000fe20000000010 */
[----:B------:R-:W-:Y:S06]  /*1840*/  BAR.SYNC.DEFER_BLOCKING 0x0 ;  /* 0x0000000000007b1d */ /* 0x000fec0000010000 */
.L_x_0:
[----:B------:R-:W0:Y:S01]  /*1850*/  LDC.64 R2, c[0x0][0x390] ;  /* 0x0000e400ff027b82 */ /* 0x000e220000000a00 */
[----:B------:R-:W-:-:S04]  /*1860*/  IMAD R5, R6, R5, R4 ;  /* 0x0000000506057224 */ /* 0x000fc800078e0204 */
[----:B0-----:R-:W-:-:S05]  /*1870*/  IMAD.WIDE R2, R5, 0x4, R2 ;  /* 0x0000000405027825 */ /* 0x001fca00078e0202 */
[----:B------:R-:W-:Y:S01]  /*1880*/  STG.E desc[UR8][R2.64], R31 ;  /* 0x0000001f02007986 */ /* 0x000fe2000c101908 */
[----:B------:R-:W-:Y:S05]  /*1890*/  EXIT ;  /* 0x000000000000794d */ /* 0x000fea0003800000 */
.L_x_4:
[----:B------:R-:W-:-:S00]  /*18a0*/  BRA `(.L_x_4) ;  /* 0xfffffffc00fc7947 */ /* 0x000fc0000383ffff */
[----:B------:R-:W-:-:S00]  /*18b0*/  NOP ;  /* 0x0000000000007918 */ /* 0x000fc00000000000 */
        /* <DEDUP_REMOVED lines=12> */
.L_x_5:


//--------------------- .nv.shared._Z17matMulTiledKernelPfS_S_i --------------------------
	.section	.nv.shared._Z17matMulTiledKernelPfS_S_i,"aw",@nobits
	.sectionflags	@""
	.align	4
.nv.shared._Z17matMulTiledKernelPfS_S_i:
	.zero		3072


//--------------------- .nv.shared.reserved.0     --------------------------
	.section	.nv.shared.reserved.0,"aw",@nobits
	.weak		__nv_reservedSMEM_offset_0_alias
	.size		__nv_reservedSMEM_offset_0_alias, 0, 64
	.other		__nv_reservedSMEM_offset_0_alias,@"STO_CUDA_RESERVED_SHARED STV_DEFAULT"
__nv_reservedSMEM_offset_0_alias:
	.zero		0
	.zero		64


//--------------------- .nv.constant0._Z17matMulTiledKernelPfS_S_i --------------------------
	.section	.nv.constant0._Z17matMulTiledKernelPfS_S_i,"a",@progbits
	.sectionflags	@""
	.align	4
.nv.constant0._Z17matMulTiledKernelPfS_S_i:
	.zero		924


//--------------------- SYMBOLS --------------------------

	.type		.nv.reservedSmem.offset0,@object
	.size		.nv.reservedSmem.offset0,0x4
	.type		.nv.reservedSmem.cap,@object
	.size		.nv.reservedSmem.cap,0x4
